//
// Generated by NVIDIA NVVM Compiler
//
// Compiler Build ID: CL-36424714
// Cuda compilation tools, release 13.0, V13.0.88
// Based on NVVM 20.0.0
//

.version 9.0
.target sm_100
.address_size 64

	// .globl	find_neighbors
.extern .func  (.param .b32 func_retval0) vprintf
(
	.param .b64 vprintf_param_0,
	.param .b64 vprintf_param_1
)
;
.global .align 1 .b8 $str[64] = {77, 65, 88, 32, 78, 69, 73, 71, 72, 66, 79, 82, 83, 32, 76, 73, 77, 73, 84, 32, 82, 69, 65, 67, 72, 69, 68, 46, 32, 68, 69, 67, 82, 69, 65, 83, 69, 32, 100, 114, 95, 105, 110, 100, 32, 79, 82, 32, 68, 69, 67, 82, 69, 65, 83, 69, 32, 82, 95, 109, 97, 120, 10};

.visible .entry find_neighbors(
	.param .u64 .ptr .align 1 find_neighbors_param_0,
	.param .u64 .ptr .align 1 find_neighbors_param_1,
	.param .u64 .ptr .align 1 find_neighbors_param_2,
	.param .u32 find_neighbors_param_3,
	.param .u64 .ptr .align 1 find_neighbors_param_4,
	.param .u64 .ptr .align 1 find_neighbors_param_5,
	.param .u64 .ptr .align 1 find_neighbors_param_6,
	.param .u32 find_neighbors_param_7,
	.param .u32 find_neighbors_param_8,
	.param .u32 find_neighbors_param_9,
	.param .u64 .ptr .align 1 find_neighbors_param_10
)
{
	.reg .pred 	%p<59>;
	.reg .b16 	%rs<19>;
	.reg .b32 	%r<185>;
	.reg .b64 	%rd<75>;

	ld.param.u64 	%rd8, [find_neighbors_param_0];
	ld.param.u64 	%rd11, [find_neighbors_param_1];
	ld.param.u64 	%rd12, [find_neighbors_param_2];
	ld.param.u32 	%r97, [find_neighbors_param_3];
	ld.param.u64 	%rd9, [find_neighbors_param_4];
	ld.param.u64 	%rd13, [find_neighbors_param_5];
	ld.param.u32 	%r98, [find_neighbors_param_7];
	ld.param.u32 	%r100, [find_neighbors_param_8];
	ld.param.u32 	%r99, [find_neighbors_param_9];
	ld.param.u64 	%rd14, [find_neighbors_param_10];
	cvta.to.global.u64 	%rd1, %rd13;
	cvta.to.global.u64 	%rd2, %rd11;
	cvta.to.global.u64 	%rd3, %rd14;
	cvta.to.global.u64 	%rd4, %rd12;
	mov.u32 	%r101, %ntid.x;
	mov.u32 	%r102, %ctaid.x;
	mov.u32 	%r103, %tid.x;
	mad.lo.s32 	%r1, %r101, %r102, %r103;
	setp.ge.u32 	%p1, %r1, %r100;
	@%p1 bra 	$L__BB0_87;
	cvta.to.global.u64 	%rd16, %rd9;
	cvta.to.global.u64 	%rd17, %rd8;
	mul.wide.u32 	%rd18, %r1, 8;
	add.s64 	%rd19, %rd16, %rd18;
	ld.global.u32 	%r104, [%rd19];
	mul.lo.s32 	%r105, %r99, %r104;
	mul.wide.s32 	%rd20, %r105, 4;
	add.s64 	%rd5, %rd17, %rd20;
	ld.global.u32 	%r2, [%rd5+8];
	mul.lo.s32 	%r3, %r98, %r1;
	neg.s32 	%r158, %r97;
	setp.lt.s32 	%p2, %r97, 0;
	mov.b64 	%rd74, 0;
	@%p2 bra 	$L__BB0_86;
	ld.global.u32 	%r5, [%rd5];
	ld.global.u32 	%r6, [%rd5+4];
	sub.s32 	%r7, %r2, %r97;
	sub.s32 	%r8, 3, %r97;
	mov.b32 	%r182, 0;
	mov.u64 	%rd68, $str;
$L__BB0_3:
	mov.u32 	%r9, %r158;
	add.s32 	%r160, %r9, %r5;
	setp.gt.s32 	%p3, %r160, -1;
	@%p3 bra 	$L__BB0_6;
	ld.global.u8 	%rs2, [%rd3];
	setp.eq.s16 	%p6, %rs2, 0;
	@%p6 bra 	$L__BB0_84;
	ld.global.u32 	%r107, [%rd4];
	add.s32 	%r160, %r107, %r160;
	bra.uni 	$L__BB0_9;
$L__BB0_6:
	ld.global.u32 	%r13, [%rd4];
	setp.lt.s32 	%p4, %r160, %r13;
	@%p4 bra 	$L__BB0_9;
	ld.global.u8 	%rs1, [%rd3];
	setp.eq.s16 	%p5, %rs1, 0;
	@%p5 bra 	$L__BB0_84;
	sub.s32 	%r160, %r160, %r13;
$L__BB0_9:
	neg.s32 	%r161, %r97;
	ld.global.u32 	%r108, [%rd4+8];
	mul.lo.s32 	%r109, %r108, %r160;
	ld.global.u32 	%r110, [%rd4+4];
	mul.lo.s32 	%r17, %r109, %r110;
$L__BB0_10:
	mov.u32 	%r18, %r161;
	add.s32 	%r163, %r18, %r6;
	setp.gt.s32 	%p7, %r163, -1;
	@%p7 bra 	$L__BB0_13;
	ld.global.u8 	%rs4, [%rd3+1];
	setp.eq.s16 	%p10, %rs4, 0;
	@%p10 bra 	$L__BB0_83;
	ld.global.u32 	%r111, [%rd4+4];
	add.s32 	%r163, %r111, %r163;
	bra.uni 	$L__BB0_16;
$L__BB0_13:
	ld.global.u32 	%r22, [%rd4+4];
	setp.lt.s32 	%p8, %r163, %r22;
	@%p8 bra 	$L__BB0_16;
	ld.global.u8 	%rs3, [%rd3+1];
	setp.eq.s16 	%p9, %rs3, 0;
	@%p9 bra 	$L__BB0_83;
	sub.s32 	%r163, %r163, %r22;
$L__BB0_16:
	setp.lt.s32 	%p11, %r7, 0;
	ld.global.u32 	%r25, [%rd4+8];
	mad.lo.s32 	%r26, %r25, %r163, %r17;
	@%p11 bra 	$L__BB0_20;
	setp.lt.s32 	%p12, %r7, %r25;
	mov.u32 	%r164, %r7;
	@%p12 bra 	$L__BB0_22;
	ld.global.u8 	%rs5, [%rd3+2];
	setp.eq.s16 	%p13, %rs5, 0;
	@%p13 bra 	$L__BB0_25;
	sub.s32 	%r164, %r7, %r25;
	bra.uni 	$L__BB0_22;
$L__BB0_20:
	ld.global.u8 	%rs6, [%rd3+2];
	setp.eq.s16 	%p14, %rs6, 0;
	@%p14 bra 	$L__BB0_25;
	add.s32 	%r164, %r25, %r7;
$L__BB0_22:
	add.s32 	%r112, %r26, %r164;
	mul.wide.s32 	%rd21, %r112, 4;
	add.s64 	%rd22, %rd2, %rd21;
	ld.global.u32 	%r30, [%rd22];
	setp.eq.s32 	%p15, %r30, -1;
	@%p15 bra 	$L__BB0_25;
	add.s32 	%r113, %r182, %r3;
	mul.wide.s32 	%rd23, %r113, 8;
	add.s64 	%rd24, %rd1, %rd23;
	cvt.s64.s32 	%rd25, %r30;
	st.global.u64 	[%rd24], %rd25;
	add.s32 	%r31, %r182, 1;
	setp.lt.s32 	%p16, %r182, %r98;
	mov.u32 	%r182, %r31;
	@%p16 bra 	$L__BB0_25;
	cvta.global.u64 	%rd27, %rd68;
	{ // callseq 0, 0
	.param .b64 param0;
	st.param.b64 	[param0], %rd27;
	.param .b64 param1;
	st.param.b64 	[param1], 0;
	.param .b32 retval0;
	call.uni (retval0), 
	vprintf, 
	(
	param0, 
	param1
	);
	ld.param.b32 	%r114, [retval0];
	} // callseq 0
	mov.u32 	%r182, %r31;
$L__BB0_25:
	sub.s32 	%r169, 1, %r97;
	and.b32  	%r116, %r97, 1;
	setp.eq.b32 	%p17, %r116, 1;
	not.pred 	%p18, %p17;
	@%p18 bra 	$L__BB0_44;
	add.s32 	%r166, %r169, %r2;
	setp.lt.s32 	%p19, %r166, 0;
	@%p19 bra 	$L__BB0_30;
	ld.global.u32 	%r34, [%rd4+8];
	setp.lt.s32 	%p20, %r166, %r34;
	@%p20 bra 	$L__BB0_32;
	ld.global.u8 	%rs7, [%rd3+2];
	setp.eq.s16 	%p21, %rs7, 0;
	@%p21 bra 	$L__BB0_35;
	add.s32 	%r118, %r169, %r2;
	sub.s32 	%r166, %r118, %r34;
	bra.uni 	$L__BB0_32;
$L__BB0_30:
	ld.global.u8 	%rs8, [%rd3+2];
	setp.eq.s16 	%p22, %rs8, 0;
	@%p22 bra 	$L__BB0_35;
	ld.global.u32 	%r119, [%rd4+8];
	add.s32 	%r120, %r169, %r2;
	add.s32 	%r166, %r119, %r120;
$L__BB0_32:
	add.s32 	%r121, %r26, %r166;
	mul.wide.s32 	%rd28, %r121, 4;
	add.s64 	%rd29, %rd2, %rd28;
	ld.global.u32 	%r39, [%rd29];
	setp.eq.s32 	%p23, %r39, -1;
	@%p23 bra 	$L__BB0_35;
	add.s32 	%r122, %r182, %r3;
	mul.wide.s32 	%rd30, %r122, 8;
	add.s64 	%rd31, %rd1, %rd30;
	cvt.s64.s32 	%rd32, %r39;
	st.global.u64 	[%rd31], %rd32;
	add.s32 	%r40, %r182, 1;
	setp.lt.s32 	%p24, %r182, %r98;
	mov.u32 	%r182, %r40;
	@%p24 bra 	$L__BB0_35;
	cvta.global.u64 	%rd34, %rd68;
	{ // callseq 1, 0
	.param .b64 param0;
	st.param.b64 	[param0], %rd34;
	.param .b64 param1;
	st.param.b64 	[param1], 0;
	.param .b32 retval0;
	call.uni (retval0), 
	vprintf, 
	(
	param0, 
	param1
	);
	ld.param.b32 	%r123, [retval0];
	} // callseq 1
	mov.u32 	%r182, %r40;
$L__BB0_35:
	add.s32 	%r168, %r7, 2;
	setp.lt.s32 	%p25, %r168, 0;
	@%p25 bra 	$L__BB0_39;
	ld.global.u32 	%r43, [%rd4+8];
	setp.lt.s32 	%p26, %r168, %r43;
	@%p26 bra 	$L__BB0_41;
	ld.global.u8 	%rs9, [%rd3+2];
	setp.eq.s16 	%p27, %rs9, 0;
	mov.u32 	%r169, %r8;
	@%p27 bra 	$L__BB0_44;
	sub.s32 	%r125, %r7, %r43;
	add.s32 	%r168, %r125, 2;
	bra.uni 	$L__BB0_41;
$L__BB0_39:
	ld.global.u8 	%rs10, [%rd3+2];
	setp.eq.s16 	%p28, %rs10, 0;
	mov.u32 	%r169, %r8;
	@%p28 bra 	$L__BB0_44;
	ld.global.u32 	%r126, [%rd4+8];
	add.s32 	%r168, %r126, %r168;
$L__BB0_41:
	add.s32 	%r127, %r26, %r168;
	mul.wide.s32 	%rd35, %r127, 4;
	add.s64 	%rd36, %rd2, %rd35;
	ld.global.u32 	%r47, [%rd36];
	setp.eq.s32 	%p29, %r47, -1;
	mov.u32 	%r169, %r8;
	@%p29 bra 	$L__BB0_44;
	add.s32 	%r128, %r182, %r3;
	mul.wide.s32 	%rd37, %r128, 8;
	add.s64 	%rd38, %rd1, %rd37;
	cvt.s64.s32 	%rd39, %r47;
	st.global.u64 	[%rd38], %rd39;
	add.s32 	%r48, %r182, 1;
	setp.lt.s32 	%p30, %r182, %r98;
	mov.u32 	%r169, %r8;
	mov.u32 	%r182, %r48;
	@%p30 bra 	$L__BB0_44;
	cvta.global.u64 	%rd41, %rd68;
	{ // callseq 2, 0
	.param .b64 param0;
	st.param.b64 	[param0], %rd41;
	.param .b64 param1;
	st.param.b64 	[param1], 0;
	.param .b32 retval0;
	call.uni (retval0), 
	vprintf, 
	(
	param0, 
	param1
	);
	ld.param.b32 	%r129, [retval0];
	} // callseq 2
	mov.u32 	%r169, %r8;
	mov.u32 	%r182, %r48;
$L__BB0_44:
	setp.lt.u32 	%p31, %r97, 2;
	@%p31 bra 	$L__BB0_83;
	sub.s32 	%r172, %r169, %r97;
	add.s32 	%r131, %r2, %r169;
	add.s32 	%r171, %r131, 1;
$L__BB0_46:
	add.s32 	%r57, %r169, %r2;
	add.s32 	%r58, %r171, -1;
	setp.gt.s32 	%p32, %r58, -1;
	@%p32 bra 	$L__BB0_49;
	ld.global.u8 	%rs12, [%rd3+2];
	setp.eq.s16 	%p35, %rs12, 0;
	@%p35 bra 	$L__BB0_55;
	ld.global.u32 	%r133, [%rd4+8];
	add.s32 	%r175, %r133, %r57;
	bra.uni 	$L__BB0_52;
$L__BB0_49:
	ld.global.u32 	%r60, [%rd4+8];
	setp.lt.s32 	%p33, %r58, %r60;
	mov.u32 	%r175, %r57;
	@%p33 bra 	$L__BB0_52;
	ld.global.u8 	%rs11, [%rd3+2];
	setp.eq.s16 	%p34, %rs11, 0;
	@%p34 bra 	$L__BB0_55;
	not.b32 	%r132, %r60;
	add.s32 	%r175, %r132, %r171;
$L__BB0_52:
	add.s32 	%r134, %r26, %r175;
	mul.wide.s32 	%rd42, %r134, 4;
	add.s64 	%rd43, %rd2, %rd42;
	ld.global.u32 	%r63, [%rd43];
	setp.eq.s32 	%p36, %r63, -1;
	@%p36 bra 	$L__BB0_55;
	add.s32 	%r135, %r182, %r3;
	mul.wide.s32 	%rd44, %r135, 8;
	add.s64 	%rd45, %rd1, %rd44;
	cvt.s64.s32 	%rd46, %r63;
	st.global.u64 	[%rd45], %rd46;
	add.s32 	%r64, %r182, 1;
	setp.lt.s32 	%p37, %r182, %r98;
	mov.u32 	%r182, %r64;
	@%p37 bra 	$L__BB0_55;
	cvta.global.u64 	%rd48, %rd68;
	{ // callseq 3, 0
	.param .b64 param0;
	st.param.b64 	[param0], %rd48;
	.param .b64 param1;
	st.param.b64 	[param1], 0;
	.param .b32 retval0;
	call.uni (retval0), 
	vprintf, 
	(
	param0, 
	param1
	);
	ld.param.b32 	%r136, [retval0];
	} // callseq 3
	mov.u32 	%r182, %r64;
$L__BB0_55:
	add.s32 	%r66, %r171, 2;
	setp.lt.s32 	%p38, %r171, 0;
	@%p38 bra 	$L__BB0_59;
	ld.global.u32 	%r67, [%rd4+8];
	setp.lt.s32 	%p39, %r171, %r67;
	mov.u32 	%r177, %r171;
	@%p39 bra 	$L__BB0_61;
	ld.global.u8 	%rs13, [%rd3+2];
	setp.eq.s16 	%p40, %rs13, 0;
	@%p40 bra 	$L__BB0_64;
	sub.s32 	%r138, %r57, %r67;
	add.s32 	%r177, %r138, 1;
	bra.uni 	$L__BB0_61;
$L__BB0_59:
	ld.global.u8 	%rs14, [%rd3+2];
	setp.eq.s16 	%p41, %rs14, 0;
	@%p41 bra 	$L__BB0_64;
	ld.global.u32 	%r139, [%rd4+8];
	add.s32 	%r140, %r57, %r139;
	add.s32 	%r177, %r140, 1;
$L__BB0_61:
	add.s32 	%r141, %r26, %r177;
	mul.wide.s32 	%rd49, %r141, 4;
	add.s64 	%rd50, %rd2, %rd49;
	ld.global.u32 	%r71, [%rd50];
	setp.eq.s32 	%p42, %r71, -1;
	@%p42 bra 	$L__BB0_64;
	add.s32 	%r142, %r182, %r3;
	mul.wide.s32 	%rd51, %r142, 8;
	add.s64 	%rd52, %rd1, %rd51;
	cvt.s64.s32 	%rd53, %r71;
	st.global.u64 	[%rd52], %rd53;
	add.s32 	%r72, %r182, 1;
	setp.lt.s32 	%p43, %r182, %r98;
	mov.u32 	%r182, %r72;
	@%p43 bra 	$L__BB0_64;
	cvta.global.u64 	%rd55, %rd68;
	{ // callseq 4, 0
	.param .b64 param0;
	st.param.b64 	[param0], %rd55;
	.param .b64 param1;
	st.param.b64 	[param1], 0;
	.param .b32 retval0;
	call.uni (retval0), 
	vprintf, 
	(
	param0, 
	param1
	);
	ld.param.b32 	%r143, [retval0];
	} // callseq 4
	mov.u32 	%r182, %r72;
$L__BB0_64:
	add.s32 	%r179, %r171, 1;
	setp.lt.s32 	%p44, %r179, 0;
	@%p44 bra 	$L__BB0_68;
	ld.global.u32 	%r75, [%rd4+8];
	setp.lt.s32 	%p45, %r179, %r75;
	@%p45 bra 	$L__BB0_70;
	ld.global.u8 	%rs15, [%rd3+2];
	setp.eq.s16 	%p46, %rs15, 0;
	@%p46 bra 	$L__BB0_73;
	sub.s32 	%r145, %r57, %r75;
	add.s32 	%r179, %r145, 2;
	bra.uni 	$L__BB0_70;
$L__BB0_68:
	ld.global.u8 	%rs16, [%rd3+2];
	setp.eq.s16 	%p47, %rs16, 0;
	@%p47 bra 	$L__BB0_73;
	ld.global.u32 	%r146, [%rd4+8];
	add.s32 	%r147, %r57, %r146;
	add.s32 	%r179, %r147, 2;
$L__BB0_70:
	add.s32 	%r148, %r26, %r179;
	mul.wide.s32 	%rd56, %r148, 4;
	add.s64 	%rd57, %rd2, %rd56;
	ld.global.u32 	%r79, [%rd57];
	setp.eq.s32 	%p48, %r79, -1;
	@%p48 bra 	$L__BB0_73;
	add.s32 	%r149, %r182, %r3;
	mul.wide.s32 	%rd58, %r149, 8;
	add.s64 	%rd59, %rd1, %rd58;
	cvt.s64.s32 	%rd60, %r79;
	st.global.u64 	[%rd59], %rd60;
	add.s32 	%r80, %r182, 1;
	setp.lt.s32 	%p49, %r182, %r98;
	mov.u32 	%r182, %r80;
	@%p49 bra 	$L__BB0_73;
	cvta.global.u64 	%rd62, %rd68;
	{ // callseq 5, 0
	.param .b64 param0;
	st.param.b64 	[param0], %rd62;
	.param .b64 param1;
	st.param.b64 	[param1], 0;
	.param .b32 retval0;
	call.uni (retval0), 
	vprintf, 
	(
	param0, 
	param1
	);
	ld.param.b32 	%r150, [retval0];
	} // callseq 5
	mov.u32 	%r182, %r80;
$L__BB0_73:
	add.s32 	%r181, %r57, 3;
	setp.lt.s32 	%p50, %r66, 0;
	@%p50 bra 	$L__BB0_77;
	ld.global.u32 	%r83, [%rd4+8];
	setp.lt.s32 	%p51, %r66, %r83;
	@%p51 bra 	$L__BB0_79;
	ld.global.u8 	%rs17, [%rd3+2];
	setp.eq.s16 	%p52, %rs17, 0;
	@%p52 bra 	$L__BB0_82;
	sub.s32 	%r152, %r171, %r83;
	add.s32 	%r181, %r152, 2;
	bra.uni 	$L__BB0_79;
$L__BB0_77:
	ld.global.u8 	%rs18, [%rd3+2];
	setp.eq.s16 	%p53, %rs18, 0;
	@%p53 bra 	$L__BB0_82;
	ld.global.u32 	%r153, [%rd4+8];
	add.s32 	%r181, %r153, %r181;
$L__BB0_79:
	add.s32 	%r154, %r26, %r181;
	mul.wide.s32 	%rd63, %r154, 4;
	add.s64 	%rd64, %rd2, %rd63;
	ld.global.u32 	%r87, [%rd64];
	setp.eq.s32 	%p54, %r87, -1;
	@%p54 bra 	$L__BB0_82;
	add.s32 	%r155, %r182, %r3;
	mul.wide.s32 	%rd65, %r155, 8;
	add.s64 	%rd66, %rd1, %rd65;
	cvt.s64.s32 	%rd67, %r87;
	st.global.u64 	[%rd66], %rd67;
	add.s32 	%r88, %r182, 1;
	setp.lt.s32 	%p55, %r182, %r98;
	mov.u32 	%r182, %r88;
	@%p55 bra 	$L__BB0_82;
	cvta.global.u64 	%rd69, %rd68;
	{ // callseq 6, 0
	.param .b64 param0;
	st.param.b64 	[param0], %rd69;
	.param .b64 param1;
	st.param.b64 	[param1], 0;
	.param .b32 retval0;
	call.uni (retval0), 
	vprintf, 
	(
	param0, 
	param1
	);
	ld.param.b32 	%r156, [retval0];
	} // callseq 6
	mov.u32 	%r182, %r88;
$L__BB0_82:
	add.s32 	%r169, %r169, 4;
	add.s32 	%r172, %r172, 4;
	add.s32 	%r171, %r171, 4;
	setp.ne.s32 	%p56, %r172, 1;
	@%p56 bra 	$L__BB0_46;
$L__BB0_83:
	add.s32 	%r161, %r18, 1;
	setp.ne.s32 	%p57, %r18, %r97;
	@%p57 bra 	$L__BB0_10;
$L__BB0_84:
	add.s32 	%r158, %r9, 1;
	setp.ne.s32 	%p58, %r9, %r97;
	@%p58 bra 	$L__BB0_3;
	cvt.s64.s32 	%rd74, %r182;
$L__BB0_86:
	ld.param.u64 	%rd73, [find_neighbors_param_6];
	cvta.to.global.u64 	%rd70, %rd73;
	mul.wide.u32 	%rd71, %r1, 8;
	add.s64 	%rd72, %rd70, %rd71;
	st.global.u64 	[%rd72], %rd74;
$L__BB0_87:
	ret;

}


// ===== COMPILED SASS (sm_100) =====

	.target	sm_100

	.elftype	@"ET_EXEC"


//--------------------- .note.nv.tkinfo           --------------------------
	.section	.note.nv.tkinfo,"",@"SHT_NOTE"
	.sectionflags	@"SHF_NOTE_NV_TKINFO"
	.tkinfo
        /*0018*/ 	.word	0x00000002
        /*0030*/ 	.string	""
        /*0030*/ 	.string	"ptxas"
        /*0030*/ 	.string	"Cuda compilation tools, release 13.0, V13.0.88"
        /*0030*/ 	.string	"Build cuda_13.0.r13.0/compiler.36424714_0"
        /*0030*/ 	.string	"-arch sm_100 -m 64 "



//--------------------- .note.nv.cuinfo           --------------------------
	.section	.note.nv.cuinfo,"",@"SHT_NOTE"
	.sectionflags	@"SHF_NOTE_NV_CUINFO"
        /*0018*/ 	.short	0x0002
        /*001a*/ 	.short	0x0064
        /*001c*/ 	.short	0x0082
	.zero		2


//--------------------- .nv.info                  --------------------------
	.section	.nv.info,"",@"SHT_CUDA_INFO"
	.align	4


	//----- nvinfo : EIATTR_REGCOUNT
	.align		4
        /*0000*/ 	.byte	0x04, 0x2f
        /*0002*/ 	.short	(.L_2 - .L_1)
	.align		4
.L_1:
        /*0004*/ 	.word	index@(find_neighbors)
        /*0008*/ 	.word	0x00000022


	//----- nvinfo : EIATTR_FRAME_SIZE
	.align		4
.L_2:
        /*000c*/ 	.byte	0x04, 0x11
        /*000e*/ 	.short	(.L_4 - .L_3)
	.align		4
.L_3:
        /*0010*/ 	.word	index@(find_neighbors)
        /*0014*/ 	.word	0x00000000


	//----- nvinfo : EIATTR_MIN_STACK_SIZE
	.align		4
.L_4:
        /*0018*/ 	.byte	0x04, 0x12
        /*001a*/ 	.short	(.L_6 - .L_5)
	.align		4
.L_5:
        /*001c*/ 	.word	index@(find_neighbors)
        /*0020*/ 	.word	0x00000000
.L_6:


//--------------------- .nv.compat                --------------------------
	.section	.nv.compat,"",@"SHT_CUDA_COMPAT_INFO"
	.align	4
        /*0000*/ 	.byte	0x02, 0x09, 0x00, 0x00, 0x02, 0x02, 0x01, 0x00, 0x02, 0x05, 0x05, 0x00, 0x03, 0x07, 0x01, 0x01
        /*0010*/ 	.byte	0x02, 0x03, 0x00, 0x00, 0x02, 0x06, 0x01, 0x00, 0x04, 0x0b, 0x08, 0x00, 0x09, 0x00, 0x00, 0x00
        /*0020*/ 	.byte	0x00, 0x00, 0x00, 0x00


//--------------------- .nv.info.find_neighbors   --------------------------
	.section	.nv.info.find_neighbors,"",@"SHT_CUDA_INFO"
	.sectionflags	@""
	.align	4


	//----- nvinfo : EIATTR_CUDA_API_VERSION
	.align		4
        /*0000*/ 	.byte	0x04, 0x37
        /*0002*/ 	.short	(.L_8 - .L_7)
.L_7:
        /*0004*/ 	.word	0x00000082


	//----- nvinfo : EIATTR_KPARAM_INFO
	.align		4
.L_8:
        /*0008*/ 	.byte	0x04, 0x17
        /*000a*/ 	.short	(.L_10 - .L_9)
.L_9:
        /*000c*/ 	.word	0x00000000
        /*0010*/ 	.short	0x000a
        /*0012*/ 	.short	0x0048
        /*0014*/ 	.byte	0x00, 0xf5, 0x21, 0x00


	//----- nvinfo : EIATTR_KPARAM_INFO
	.align		4
.L_10:
        /*0018*/ 	.byte	0x04, 0x17
        /*001a*/ 	.short	(.L_12 - .L_11)
.L_11:
        /*001c*/ 	.word	0x00000000
        /*0020*/ 	.short	0x0009
        /*0022*/ 	.short	0x0040
        /*0024*/ 	.byte	0x00, 0xf0, 0x11, 0x00


	//----- nvinfo : EIATTR_KPARAM_INFO
	.align		4
.L_12:
        /*0028*/ 	.byte	0x04, 0x17
        /*002a*/ 	.short	(.L_14 - .L_13)
.L_13:
        /*002c*/ 	.word	0x00000000
        /*0030*/ 	.short	0x0008
        /*0032*/ 	.short	0x003c
        /*0034*/ 	.byte	0x00, 0xf0, 0x11, 0x00


	//----- nvinfo : EIATTR_KPARAM_INFO
	.align		4
.L_14:
        /*0038*/ 	.byte	0x04, 0x17
        /*003a*/ 	.short	(.L_16 - .L_15)
.L_15:
        /*003c*/ 	.word	0x00000000
        /*0040*/ 	.short	0x0007
        /*0042*/ 	.short	0x0038
        /*0044*/ 	.byte	0x00, 0xf0, 0x11, 0x00


	//----- nvinfo : EIATTR_KPARAM_INFO
	.align		4
.L_16:
        /*0048*/ 	.byte	0x04, 0x17
        /*004a*/ 	.short	(.L_18 - .L_17)
.L_17:
        /*004c*/ 	.word	0x00000000
        /*0050*/ 	.short	0x0006
        /*0052*/ 	.short	0x0030
        /*0054*/ 	.byte	0x00, 0xf5, 0x21, 0x00


	//----- nvinfo : EIATTR_KPARAM_INFO
	.align		4
.L_18:
        /*0058*/ 	.byte	0x04, 0x17
        /*005a*/ 	.short	(.L_20 - .L_19)
.L_19:
        /*005c*/ 	.word	0x00000000
        /*0060*/ 	.short	0x0005
        /*0062*/ 	.short	0x0028
        /*0064*/ 	.byte	0x00, 0xf5, 0x21, 0x00


	//----- nvinfo : EIATTR_KPARAM_INFO
	.align		4
.L_20:
        /*0068*/ 	.byte	0x04, 0x17
        /*006a*/ 	.short	(.L_22 - .L_21)
.L_21:
        /*006c*/ 	.word	0x00000000
        /*0070*/ 	.short	0x0004
        /*0072*/ 	.short	0x0020
        /*0074*/ 	.byte	0x00, 0xf5, 0x21, 0x00


	//----- nvinfo : EIATTR_KPARAM_INFO
	.align		4
.L_22:
        /*0078*/ 	.byte	0x04, 0x17
        /*007a*/ 	.short	(.L_24 - .L_23)
.L_23:
        /*007c*/ 	.word	0x00000000
        /*0080*/ 	.short	0x0003
        /*0082*/ 	.short	0x0018
        /*0084*/ 	.byte	0x00, 0xf0, 0x11, 0x00


	//----- nvinfo : EIATTR_KPARAM_INFO
	.align		4
.L_24:
        /*0088*/ 	.byte	0x04, 0x17
        /*008a*/ 	.short	(.L_26 - .L_25)
.L_25:
        /*008c*/ 	.word	0x00000000
        /*0090*/ 	.short	0x0002
        /*0092*/ 	.short	0x0010
        /*0094*/ 	.byte	0x00, 0xf5, 0x21, 0x00


	//----- nvinfo : EIATTR_KPARAM_INFO
	.align		4
.L_26:
        /*0098*/ 	.byte	0x04, 0x17
        /*009a*/ 	.short	(.L_28 - .L_27)
.L_27:
        /*009c*/ 	.word	0x00000000
        /*00a0*/ 	.short	0x0001
        /*00a2*/ 	.short	0x0008
        /*00a4*/ 	.byte	0x00, 0xf5, 0x21, 0x00


	//----- nvinfo : EIATTR_KPARAM_INFO
	.align		4
.L_28:
        /*00a8*/ 	.byte	0x04, 0x17
        /*00aa*/ 	.short	(.L_30 - .L_29)
.L_29:
        /*00ac*/ 	.word	0x00000000
        /*00b0*/ 	.short	0x0000
        /*00b2*/ 	.short	0x0000
        /*00b4*/ 	.byte	0x00, 0xf5, 0x21, 0x00


	//----- nvinfo : EIATTR_SPARSE_MMA_MASK
	.align		4
.L_30:
        /*00b8*/ 	.byte	0x03, 0x50
        /*00ba*/ 	.short	0x0000


	//----- nvinfo : EIATTR_MAXREG_COUNT
	.align		4
        /*00bc*/ 	.byte	0x03, 0x1b
        /*00be*/ 	.short	0x00ff


	//----- nvinfo : EIATTR_EXTERNS
	.align		4
        /*00c0*/ 	.byte	0x04, 0x0f
        /*00c2*/ 	.short	(.L_32 - .L_31)


	//   ....[0]....
	.align		4
.L_31:
        /*00c4*/ 	.word	index@(vprintf)


	//----- nvinfo : EIATTR_MERCURY_ISA_VERSION
	.align		4
.L_32:
        /*00c8*/ 	.byte	0x03, 0x5f
        /*00ca*/ 	.short	0x0101


	//----- nvinfo : EIATTR_VRC_CTA_INIT_COUNT
	.align		4
        /*00cc*/ 	.byte	0x02, 0x4a
	.zero		1
	.zero		1


	//----- nvinfo : EIATTR_SYSCALL_OFFSETS
	.align		4
        /*00d0*/ 	.byte	0x04, 0x46
        /*00d2*/ 	.short	(.L_34 - .L_33)


	//   ....[0]....
.L_33:
        /*00d4*/ 	.word	0x00000880


	//   ....[1]....
        /*00d8*/ 	.word	0x00000c10


	//   ....[2]....
        /*00dc*/ 	.word	0x00000f50


	//   ....[3]....
        /*00e0*/ 	.word	0x00001310


	//   ....[4]....
        /*00e4*/ 	.word	0x00001630


	//   ....[5]....
        /*00e8*/ 	.word	0x00001950


	//   ....[6]....
        /*00ec*/ 	.word	0x00001c80


	//----- nvinfo : EIATTR_EXIT_INSTR_OFFSETS
	.align		4
.L_34:
        /*00f0*/ 	.byte	0x04, 0x1c
        /*00f2*/ 	.short	(.L_36 - .L_35)


	//   ....[0]....
.L_35:
        /*00f4*/ 	.word	0x00000070


	//   ....[1]....
        /*00f8*/ 	.word	0x00001da0


	//----- nvinfo : EIATTR_CRS_STACK_SIZE
	.align		4
.L_36:
        /*00fc*/ 	.byte	0x04, 0x1e
        /*00fe*/ 	.short	(.L_38 - .L_37)
.L_37:
        /*0100*/ 	.word	0x00000000


	//----- nvinfo : EIATTR_CBANK_PARAM_SIZE
	.align		4
.L_38:
        /*0104*/ 	.byte	0x03, 0x19
        /*0106*/ 	.short	0x0050


	//----- nvinfo : EIATTR_PARAM_CBANK
	.align		4
        /*0108*/ 	.byte	0x04, 0x0a
        /*010a*/ 	.short	(.L_40 - .L_39)
	.align		4
.L_39:
        /*010c*/ 	.word	index@(.nv.constant0.find_neighbors)
        /*0110*/ 	.short	0x0380
        /*0112*/ 	.short	0x0050


	//----- nvinfo : EIATTR_SW_WAR
	.align		4
.L_40:
        /*0114*/ 	.byte	0x04, 0x36
        /*0116*/ 	.short	(.L_42 - .L_41)
.L_41:
        /*0118*/ 	.word	0x00000008
.L_42:


//--------------------- .nv.callgraph             --------------------------
	.section	.nv.callgraph,"",@"SHT_CUDA_CALLGRAPH"
	.align	4
	.sectionentsize	8
	.align		4
        /*0000*/ 	.word	0x00000000
	.align		4
        /*0004*/ 	.word	0xffffffff
	.align		4
        /*0008*/ 	.word	index@(find_neighbors)
	.align		4
        /*000c*/ 	.word	index@(vprintf)
	.align		4
        /*0010*/ 	.word	0x00000000
	.align		4
        /*0014*/ 	.word	0xfffffffe
	.align		4
        /*0018*/ 	.word	0x00000000
	.align		4
        /*001c*/ 	.word	0xfffffffd
	.align		4
        /*0020*/ 	.word	0x00000000
	.align		4
        /*0024*/ 	.word	0xfffffffc


//--------------------- .nv.constant4             --------------------------
	.section	.nv.constant4,"a",@progbits
	.align	8
	.align		8
.nv.constant4:
        /*0000*/ 	.dword	vprintf
	.align		8
        /*0008*/ 	.dword	$str


//--------------------- .text.find_neighbors      --------------------------
	.section	.text.find_neighbors,"ax",@progbits
	.align	128
        .global         find_neighbors
        .type           find_neighbors,@function
        .size           find_neighbors,(.L_x_54 - find_neighbors)
        .other          find_neighbors,@"STO_CUDA_ENTRY STV_DEFAULT"
find_neighbors:
.text.find_neighbors:
[----:B------:R-:W0:Y:S01]  /*0000*/  LDC R1, c[0x0][0x37c] ;  /* 0x0000df00ff017b82 */ /* 0x000e220000000800 */
[----:B------:R-:W1:Y:S01]  /*0010*/  S2R R28, SR_CTAID.X ;  /* 0x00000000001c7919 */ /* 0x000e620000002500 */
[----:B------:R-:W1:Y:S01]  /*0020*/  LDCU UR4, c[0x0][0x360] ;  /* 0x00006c00ff0477ac */ /* 0x000e620008000800 */
[----:B------:R-:W1:Y:S01]  /*0030*/  S2R R3, SR_TID.X ;  /* 0x0000000000037919 */ /* 0x000e620000002100 */
[----:B------:R-:W2:Y:S01]  /*0040*/  LDCU UR5, c[0x0][0x3bc] ;  /* 0x00007780ff0577ac */ /* 0x000ea20008000800 */
[----:B-1----:R-:W-:-:S05]  /*0050*/  IMAD R28, R28, UR4, R3 ;  /* 0x000000041c1c7c24 */ /* 0x002fca000f8e0203 */
[----:B--2---:R-:W-:-:S13]  /*0060*/  ISETP.GE.U32.AND P0, PT, R28, UR5, PT ;  /* 0x000000051c007c0c */ /* 0x004fda000bf06070 */
[----:B0-----:R-:W-:Y:S05]  /*0070*/  @P0 EXIT ;  /* 0x000000000000094d */ /* 0x001fea0003800000 */
[----:B------:R-:W0:Y:S01]  /*0080*/  LDC.64 R2, c[0x0][0x3a0] ;  /* 0x0000e800ff027b82 */ /* 0x000e220000000a00 */
[----:B------:R-:W1:Y:S01]  /*0090*/  LDCU.64 UR36, c[0x0][0x358] ;  /* 0x00006b00ff2477ac */ /* 0x000e620008000a00 */
[----:B------:R-:W2:Y:S06]  /*00a0*/  LDCU UR4, c[0x0][0x398] ;  /* 0x00007300ff0477ac */ /* 0x000eac0008000800 */
[----:B------:R-:W3:Y:S01]  /*00b0*/  LDC.64 R4, c[0x0][0x380] ;  /* 0x0000e000ff047b82 */ /* 0x000ee20000000a00 */
[----:B------:R-:W4:Y:S01]  /*00c0*/  LDCU UR5, c[0x0][0x3c0] ;  /* 0x00007800ff0577ac */ /* 0x000f220008000800 */
[----:B0-----:R-:W-:-:S06]  /*00d0*/  IMAD.WIDE.U32 R2, R28, 0x8, R2 ;  /* 0x000000081c027825 */ /* 0x001fcc00078e0002 */
[----:B-1----:R-:W4:Y:S01]  /*00e0*/  LDG.E R2, desc[UR36][R2.64] ;  /* 0x0000002402027981 */ /* 0x002f22000c1e1900 */
[----:B--2---:R-:W-:Y:S01]  /*00f0*/  UISETP.GE.AND UP0, UPT, UR4, URZ, UPT ;  /* 0x000000ff0400728c */ /* 0x004fe2000bf06270 */
[----:B------:R-:W-:Y:S01]  /*0100*/  CS2R R6, SRZ ;  /* 0x0000000000067805 */ /* 0x000fe2000001ff00 */
[----:B----4-:R-:W-:-:S04]  /*0110*/  IMAD R9, R2, UR5, RZ ;  /* 0x0000000502097c24 */ /* 0x010fc8000f8e02ff */
[----:B---3--:R-:W-:-:S03]  /*0120*/  IMAD.WIDE R4, R9, 0x4, R4 ;  /* 0x0000000409047825 */ /* 0x008fc600078e0204 */
[----:B------:R-:W-:Y:S05]  /*0130*/  BRA.U !UP0, `(.L_x_0) ;  /* 0x0000001d080c7547 */ /* 0x000fea000b800000 */
[----:B------:R0:W5:Y:S04]  /*0140*/  LDG.E R2, desc[UR36][R4.64+0x8] ;  /* 0x0000082404027981 */ /* 0x000168000c1e1900 */
[----:B------:R0:W5:Y:S04]  /*0150*/  LDG.E R16, desc[UR36][R4.64] ;  /* 0x0000002404107981 */ /* 0x000168000c1e1900 */
[----:B------:R0:W5:Y:S01]  /*0160*/  LDG.E R17, desc[UR36][R4.64+0x4] ;  /* 0x0000042404117981 */ /* 0x000162000c1e1900 */
[----:B------:R-:W-:Y:S01]  /*0170*/  UIADD3 UR4, UPT, UPT, -UR4, URZ, URZ ;  /* 0x000000ff04047290 */ /* 0x000fe2000fffe1ff */
[----:B------:R-:W-:Y:S01]  /*0180*/  BSSY.RECONVERGENT B9, `(.L_x_1) ;  /* 0x00001bc000097945 */ /* 0x000fe20003800200 */
[----:B------:R-:W-:-:S04]  /*0190*/  IMAD.MOV.U32 R27, RZ, RZ, RZ ;  /* 0x000000ffff1b7224 */ /* 0x000fc800078e00ff */
[----:B------:R-:W-:-:S07]  /*01a0*/  IMAD.U32 R18, RZ, RZ, UR4 ;  /* 0x00000004ff127e24 */ /* 0x000fce000f8e00ff */
.L_x_52:
[----:B-1----:R-:W1:Y:S01]  /*01b0*/  LDC R19, c[0x0][0x398] ;  /* 0x0000e600ff137b82 */ /* 0x002e620000000800 */
[----:B-----5:R-:W-:Y:S01]  /*01c0*/  IMAD.IADD R0, R16, 0x1, R18 ;  /* 0x0000000110007824 */ /* 0x020fe200078e0212 */
[----:B------:R-:W-:Y:S04]  /*01d0*/  BSSY.RECONVERGENT B8, `(.L_x_2) ;  /* 0x00001b4000087945 */ /* 0x000fe80003800200 */
[----:B------:R-:W-:Y:S01]  /*01e0*/  BSSY.RELIABLE B0, `(.L_x_3) ;  /* 0x0000018000007945 */ /* 0x000fe20003800100 */
[----:B------:R-:W-:Y:S01]  /*01f0*/  ISETP.GT.AND P0, PT, R0, -0x1, PT ;  /* 0xffffffff0000780c */ /* 0x000fe20003f04270 */
[----:B0-----:R-:W0:Y:S01]  /*0200*/  LDC.64 R4, c[0x0][0x390] ;  /* 0x0000e400ff047b82 */ /* 0x001e220000000a00 */
[C---:B-1----:R-:W-:Y:S01]  /*0210*/  ISETP.NE.AND P1, PT, R18.reuse, R19, PT ;  /* 0x000000131200720c */ /* 0x042fe20003f25270 */
[----:B------:R-:W-:-:S03]  /*0220*/  VIADD R18, R18, 0x1 ;  /* 0x0000000112127836 */ /* 0x000fc60000000000 */
[----:B------:R-:W-:-:S07]  /*0230*/  P2R R31, PR, RZ, 0x2 ;  /* 0x00000002ff1f7803 */ /* 0x000fce0000000000 */
[----:B------:R-:W-:Y:S05]  /*0240*/  @P0 BRA `(.L_x_4) ;  /* 0x0000000000200947 */ /* 0x000fea0003800000 */
[----:B------:R-:W1:Y:S02]  /*0250*/  LDC.64 R6, c[0x0][0x3c8] ;  /* 0x0000f200ff067b82 */ /* 0x000e640000000a00 */
[----:B-1----:R-:W2:Y:S02]  /*0260*/  LDG.E.U8 R6, desc[UR36][R6.64] ;  /* 0x0000002406067981 */ /* 0x002ea4000c1e1100 */
[----:B--2---:R-:W-:-:S13]  /*0270*/  ISETP.NE.AND P0, PT, R6, RZ, PT ;  /* 0x000000ff0600720c */ /* 0x004fda0003f05270 */
[----:B------:R-:W-:Y:S05]  /*0280*/  @!P0 BREAK.RELIABLE B0 ;  /* 0x0000000000008942 */ /* 0x000fea0003800100 */
[----:B------:R-:W-:Y:S05]  /*0290*/  @!P0 BRA `(.L_x_5) ;  /* 0x00000018009c8947 */ /* 0x000fea0003800000 */
[----:B0-----:R-:W2:Y:S02]  /*02a0*/  LDG.E R3, desc[UR36][R4.64] ;  /* 0x0000002404037981 */ /* 0x001ea4000c1e1900 */
[----:B--2---:R-:W-:Y:S01]  /*02b0*/  IMAD.IADD R0, R0, 0x1, R3 ;  /* 0x0000000100007824 */ /* 0x004fe200078e0203 */
[----:B------:R-:W-:Y:S06]  /*02c0*/  BRA `(.L_x_6) ;  /* 0x0000000000247947 */ /* 0x000fec0003800000 */
.L_x_4:
[----:B0-----:R-:W2:Y:S02]  /*02d0*/  LDG.E R3, desc[UR36][R4.64] ;  /* 0x0000002404037981 */ /* 0x001ea4000c1e1900 */
[----:B--2---:R-:W-:-:S13]  /*02e0*/  ISETP.GE.AND P0, PT, R0, R3, PT ;  /* 0x000000030000720c */ /* 0x004fda0003f06270 */
[----:B------:R-:W-:Y:S05]  /*02f0*/  @!P0 BRA `(.L_x_6) ;  /* 0x0000000000188947 */ /* 0x000fea0003800000 */
[----:B------:R-:W0:Y:S02]  /*0300*/  LDC.64 R6, c[0x0][0x3c8] ;  /* 0x0000f200ff067b82 */ /* 0x000e240000000a00 */
[----:B0-----:R-:W2:Y:S02]  /*0310*/  LDG.E.U8 R6, desc[UR36][R6.64] ;  /* 0x0000002406067981 */ /* 0x001ea4000c1e1100 */
[----:B--2---:R-:W-:-:S13]  /*0320*/  ISETP.NE.AND P0, PT, R6, RZ, PT ;  /* 0x000000ff0600720c */ /* 0x004fda0003f05270 */
[----:B------:R-:W-:Y:S05]  /*0330*/  @!P0 BREAK.RELIABLE B0 ;  /* 0x0000000000008942 */ /* 0x000fea0003800100 */
[----:B------:R-:W-:Y:S05]  /*0340*/  @!P0 BRA `(.L_x_5) ;  /* 0x0000001800708947 */ /* 0x000fea0003800000 */
[----:B------:R-:W-:-:S07]  /*0350*/  IMAD.IADD R0, R0, 0x1, -R3 ;  /* 0x0000000100007824 */ /* 0x000fce00078e0a03 */
.L_x_6:
[----:B------:R-:W-:Y:S05]  /*0360*/  BSYNC.RELIABLE B0 ;  /* 0x0000000000007941 */ /* 0x000fea0003800100 */
.L_x_3:
[----:B------:R-:W2:Y:S04]  /*0370*/  LDG.E R3, desc[UR36][R4.64+0x8] ;  /* 0x0000082404037981 */ /* 0x000ea8000c1e1900 */
[----:B------:R-:W3:Y:S01]  /*0380*/  LDG.E R22, desc[UR36][R4.64+0x4] ;  /* 0x0000042404167981 */ /* 0x000ee2000c1e1900 */
[----:B------:R-:W-:Y:S02]  /*0390*/  IMAD.MOV R19, RZ, RZ, -R19 ;  /* 0x000000ffff137224 */ /* 0x000fe400078e0a13 */
[----:B--2---:R-:W-:-:S04]  /*03a0*/  IMAD R3, R3, R0, RZ ;  /* 0x0000000003037224 */ /* 0x004fc800078e02ff */
[----:B---3--:R-:W-:-:S07]  /*03b0*/  IMAD R22, R3, R22, RZ ;  /* 0x0000001603167224 */ /* 0x008fce00078e02ff */
.L_x_51:
[----:B0-----:R-:W0:Y:S01]  /*03c0*/  LDCU UR4, c[0x0][0x398] ;  /* 0x00007300ff0477ac */ /* 0x001e220008000800 */
[----:B-1----:R-:W1:Y:S01]  /*03d0*/  LDC.64 R4, c[0x0][0x390] ;  /* 0x0000e400ff047b82 */ /* 0x002e620000000a00 */
[----:B------:R-:W-:Y:S01]  /*03e0*/  IMAD.IADD R23, R17, 0x1, R19 ;  /* 0x0000000111177824 */ /* 0x000fe200078e0213 */
[----:B------:R-:W-:Y:S04]  /*03f0*/  BSSY.RECONVERGENT B7, `(.L_x_7) ;  /* 0x000018f000077945 */ /* 0x000fe80003800200 */
[----:B------:R-:W-:Y:S01]  /*0400*/  BSSY.RELIABLE B0, `(.L_x_8) ;  /* 0x0000017000007945 */ /* 0x000fe20003800100 */
[----:B------:R-:W-:Y:S02]  /*0410*/  ISETP.GT.AND P0, PT, R23, -0x1, PT ;  /* 0xffffffff1700780c */ /* 0x000fe40003f04270 */
[C---:B0-----:R-:W-:Y:S01]  /*0420*/  ISETP.NE.AND P1, PT, R19.reuse, UR4, PT ;  /* 0x0000000413007c0c */ /* 0x041fe2000bf25270 */
[----:B------:R-:W-:-:S03]  /*0430*/  VIADD R19, R19, 0x1 ;  /* 0x0000000113137836 */ /* 0x000fc60000000000 */
[----:B------:R-:W-:-:S07]  /*0440*/  P2R R30, PR, RZ, 0x2 ;  /* 0x00000002ff1e7803 */ /* 0x000fce0000000000 */
[----:B------:R-:W-:Y:S05]  /*0450*/  @P0 BRA `(.L_x_9) ;  /* 0x0000000000200947 */ /* 0x000fea0003800000 */
[----:B------:R-:W0:Y:S02]  /*0460*/  LDC.64 R6, c[0x0][0x3c8] ;  /* 0x0000f200ff067b82 */ /* 0x000e240000000a00 */
[----:B0-----:R-:W2:Y:S02]  /*0470*/  LDG.E.U8 R6, desc[UR36][R6.64+0x1] ;  /* 0x0000012406067981 */ /* 0x001ea4000c1e1100 */
[----:B--2---:R-:W-:-:S13]  /*0480*/  ISETP.NE.AND P0, PT, R6, RZ, PT ;  /* 0x000000ff0600720c */ /* 0x004fda0003f05270 */
[----:B------:R-:W-:Y:S05]  /*0490*/  @!P0 BREAK.RELIABLE B0 ;  /* 0x0000000000008942 */ /* 0x000fea0003800100 */
[----:B------:R-:W-:Y:S05]  /*04a0*/  @!P0 BRA `(.L_x_10) ;  /* 0x00000018000c8947 */ /* 0x000fea0003800000 */
[----:B-1----:R-:W2:Y:S02]  /*04b0*/  LDG.E R0, desc[UR36][R4.64+0x4] ;  /* 0x0000042404007981 */ /* 0x002ea4000c1e1900 */
[----:B--2---:R-:W-:Y:S01]  /*04c0*/  IMAD.IADD R23, R23, 0x1, R0 ;  /* 0x0000000117177824 */ /* 0x004fe200078e0200 */
[----:B------:R-:W-:Y:S06]  /*04d0*/  BRA `(.L_x_11) ;  /* 0x0000000000247947 */ /* 0x000fec0003800000 */
.L_x_9:
[----:B-1----:R-:W2:Y:S02]  /*04e0*/  LDG.E R0, desc[UR36][R4.64+0x4] ;  /* 0x0000042404007981 */ /* 0x002ea4000c1e1900 */
        /* <DEDUP_REMOVED lines=8> */
.L_x_11:
[----:B------:R-:W-:Y:S05]  /*0570*/  BSYNC.RELIABLE B0 ;  /* 0x0000000000007941 */ /* 0x000fea0003800100 */
.L_x_8:
[----:B------:R-:W2:Y:S01]  /*0580*/  LDG.E R0, desc[UR36][R4.64+0x8] ;  /* 0x0000082404007981 */ /* 0x000ea2000c1e1900 */
[----:B------:R-:W0:Y:S01]  /*0590*/  LDC R26, c[0x0][0x398] ;  /* 0x0000e600ff1a7b82 */ /* 0x000e220000000800 */
[----:B------:R-:W-:Y:S04]  /*05a0*/  BSSY.RECONVERGENT B6, `(.L_x_12) ;  /* 0x0000030000067945 */ /* 0x000fe80003800200 */
[----:B------:R-:W-:Y:S01]  /*05b0*/  BSSY.RELIABLE B0, `(.L_x_13) ;  /* 0x0000015000007945 */ /* 0x000fe20003800100 */
[----:B0-----:R-:W-:-:S05]  /*05c0*/  IMAD.IADD R25, R2, 0x1, -R26 ;  /* 0x0000000102197824 */ /* 0x001fca00078e0a1a */
[----:B------:R-:W-:Y:S01]  /*05d0*/  ISETP.GE.AND P0, PT, R25, RZ, PT ;  /* 0x000000ff1900720c */ /* 0x000fe20003f06270 */
[----:B--2---:R-:W-:-:S12]  /*05e0*/  IMAD R23, R0, R23, R22 ;  /* 0x0000001700177224 */ /* 0x004fd800078e0216 */
[----:B------:R-:W-:Y:S05]  /*05f0*/  @!P0 BRA `(.L_x_14) ;  /* 0x0000000000288947 */ /* 0x000fea0003800000 */
[----:B------:R-:W-:Y:S01]  /*0600*/  ISETP.GE.AND P0, PT, R25, R0, PT ;  /* 0x000000001900720c */ /* 0x000fe20003f06270 */
[----:B------:R-:W-:-:S12]  /*0610*/  IMAD.MOV.U32 R6, RZ, RZ, R25 ;  /* 0x000000ffff067224 */ /* 0x000fd800078e0019 */
[----:B------:R-:W-:Y:S05]  /*0620*/  @!P0 BRA `(.L_x_15) ;  /* 0x0000000000348947 */ /* 0x000fea0003800000 */
[----:B------:R-:W0:Y:S02]  /*0630*/  LDC.64 R4, c[0x0][0x3c8] ;  /* 0x0000f200ff047b82 */ /* 0x000e240000000a00 */
[----:B0-----:R-:W2:Y:S02]  /*0640*/  LDG.E.U8 R4, desc[UR36][R4.64+0x2] ;  /* 0x0000022404047981 */ /* 0x001ea4000c1e1100 */
[----:B--2---:R-:W-:-:S13]  /*0650*/  ISETP.NE.AND P0, PT, R4, RZ, PT ;  /* 0x000000ff0400720c */ /* 0x004fda0003f05270 */
[----:B------:R-:W-:Y:S05]  /*0660*/  @!P0 BREAK.RELIABLE B0 ;  /* 0x0000000000008942 */ /* 0x000fea0003800100 */
[----:B------:R-:W-:Y:S05]  /*0670*/  @!P0 BRA `(.L_x_16) ;  /* 0x0000000000888947 */ /* 0x000fea0003800000 */
[----:B------:R-:W-:Y:S01]  /*0680*/  IMAD.IADD R6, R25, 0x1, -R0 ;  /* 0x0000000119067824 */ /* 0x000fe200078e0a00 */
[----:B------:R-:W-:Y:S06]  /*0690*/  BRA `(.L_x_15) ;  /* 0x0000000000187947 */ /* 0x000fec0003800000 */
.L_x_14:
[----:B------:R-:W0:Y:S02]  /*06a0*/  LDC.64 R4, c[0x0][0x3c8] ;  /* 0x0000f200ff047b82 */ /* 0x000e240000000a00 */
[----:B0-----:R-:W2:Y:S02]  /*06b0*/  LDG.E.U8 R4, desc[UR36][R4.64+0x2] ;  /* 0x0000022404047981 */ /* 0x001ea4000c1e1100 */
[----:B--2---:R-:W-:-:S13]  /*06c0*/  ISETP.NE.AND P0, PT, R4, RZ, PT ;  /* 0x000000ff0400720c */ /* 0x004fda0003f05270 */
[----:B------:R-:W-:Y:S05]  /*06d0*/  @!P0 BREAK.RELIABLE B0 ;  /* 0x0000000000008942 */ /* 0x000fea0003800100 */
[----:B------:R-:W-:Y:S05]  /*06e0*/  @!P0 BRA `(.L_x_16) ;  /* 0x00000000006c8947 */ /* 0x000fea0003800000 */
[----:B------:R-:W-:-:S07]  /*06f0*/  IMAD.IADD R6, R25, 0x1, R0 ;  /* 0x0000000119067824 */ /* 0x000fce00078e0200 */
.L_x_15:
[----:B------:R-:W-:Y:S05]  /*0700*/  BSYNC.RELIABLE B0 ;  /* 0x0000000000007941 */ /* 0x000fea0003800100 */
.L_x_13:
[----:B------:R-:W0:Y:S01]  /*0710*/  LDC.64 R4, c[0x0][0x388] ;  /* 0x0000e200ff047b82 */ /* 0x000e220000000a00 */
[----:B------:R-:W-:-:S04]  /*0720*/  IMAD.IADD R3, R23, 0x1, R6 ;  /* 0x0000000117037824 */ /* 0x000fc800078e0206 */
[----:B0-----:R-:W-:-:S05]  /*0730*/  IMAD.WIDE R4, R3, 0x4, R4 ;  /* 0x0000000403047825 */ /* 0x001fca00078e0204 */
[----:B------:R-:W2:Y:S02]  /*0740*/  LDG.E R6, desc[UR36][R4.64] ;  /* 0x0000002404067981 */ /* 0x000ea4000c1e1900 */
[----:B--2---:R-:W-:-:S13]  /*0750*/  ISETP.NE.AND P0, PT, R6, -0x1, PT ;  /* 0xffffffff0600780c */ /* 0x004fda0003f05270 */
[----:B------:R-:W-:Y:S05]  /*0760*/  @!P0 BRA `(.L_x_16) ;  /* 0x00000000004c8947 */ /* 0x000fea0003800000 */
[----:B------:R-:W0:Y:S01]  /*0770*/  LDC.64 R4, c[0x0][0x3a8] ;  /* 0x0000ea00ff047b82 */ /* 0x000e220000000a00 */
[----:B------:R-:W1:Y:S01]  /*0780*/  LDCU UR4, c[0x0][0x3b8] ;  /* 0x00007700ff0477ac */ /* 0x000e620008000800 */
[----:B------:R-:W-:Y:S01]  /*0790*/  SHF.R.S32.HI R7, RZ, 0x1f, R6 ;  /* 0x0000001fff077819 */ /* 0x000fe20000011406 */
[C---:B------:R-:W-:Y:S02]  /*07a0*/  VIADD R24, R27.reuse, 0x1 ;  /* 0x000000011b187836 */ /* 0x040fe40000000000 */
[----:B-1----:R-:W-:Y:S01]  /*07b0*/  IMAD R3, R28, UR4, R27 ;  /* 0x000000041c037c24 */ /* 0x002fe2000f8e021b */
[----:B------:R-:W-:Y:S01]  /*07c0*/  ISETP.GE.AND P0, PT, R27, UR4, PT ;  /* 0x000000041b007c0c */ /* 0x000fe2000bf06270 */
[----:B------:R-:W-:Y:S02]  /*07d0*/  IMAD.MOV.U32 R27, RZ, RZ, R24 ;  /* 0x000000ffff1b7224 */ /* 0x000fe400078e0018 */
[----:B0-----:R-:W-:-:S05]  /*07e0*/  IMAD.WIDE R4, R3, 0x8, R4 ;  /* 0x0000000803047825 */ /* 0x001fca00078e0204 */
[----:B------:R0:W-:Y:S05]  /*07f0*/  STG.E.64 desc[UR36][R4.64], R6 ;  /* 0x0000000604007986 */ /* 0x0001ea000c101b24 */
[----:B------:R-:W-:Y:S05]  /*0800*/  @!P0 BRA `(.L_x_16) ;  /* 0x0000000000248947 */ /* 0x000fea0003800000 */
[----:B------:R-:W-:Y:S01]  /*0810*/  MOV R8, 0x0 ;  /* 0x0000000000087802 */ /* 0x000fe20000000f00 */
[----:B------:R-:W1:Y:S01]  /*0820*/  LDCU.64 UR4, c[0x4][0x8] ;  /* 0x01000100ff0477ac */ /* 0x000e620008000a00 */
[----:B0-----:R-:W-:-:S04]  /*0830*/  CS2R R6, SRZ ;  /* 0x0000000000067805 */ /* 0x001fc8000001ff00 */
[----:B------:R-:W0:Y:S01]  /*0840*/  LDC.64 R8, c[0x4][R8] ;  /* 0x0100000008087b82 */ /* 0x000e220000000a00 */
[----:B-1----:R-:W-:Y:S02]  /*0850*/  IMAD.U32 R4, RZ, RZ, UR4 ;  /* 0x00000004ff047e24 */ /* 0x002fe4000f8e00ff */
[----:B------:R-:W-:-:S07]  /*0860*/  IMAD.U32 R5, RZ, RZ, UR5 ;  /* 0x00000005ff057e24 */ /* 0x000fce000f8e00ff */
[----:B------:R-:W-:-:S07]  /*0870*/  LEPC R20, `(.L_x_17) ;  /* 0x000000001014794e */ /* 0x000fce0000000000 */
[----:B0-----:R-:W-:Y:S05]  /*0880*/  CALL.ABS.NOINC R8 ;  /* 0x0000000008007343 */ /* 0x001fea0003c00000 */
.L_x_17:
[----:B------:R-:W-:-:S07]  /*0890*/  IMAD.MOV.U32 R27, RZ, RZ, R24 ;  /* 0x000000ffff1b7224 */ /* 0x000fce00078e0018 */
.L_x_16:
[----:B------:R-:W-:Y:S05]  /*08a0*/  BSYNC.RECONVERGENT B6 ;  /* 0x0000000000067941 */ /* 0x000fea0003800200 */
.L_x_12:
[----:B------:R-:W1:Y:S02]  /*08b0*/  LDCU UR4, c[0x0][0x398] ;  /* 0x00007300ff0477ac */ /* 0x000e640008000800 */
[----:B-1----:R-:W-:Y:S02]  /*08c0*/  ULOP3.LUT UR5, UR4, 0x1, URZ, 0xc0, !UPT ;  /* 0x0000000104057892 */ /* 0x002fe4000f8ec0ff */
[----:B------:R-:W-:Y:S02]  /*08d0*/  UIADD3 UR4, UPT, UPT, -UR4, 0x1, URZ ;  /* 0x0000000104047890 */ /* 0x000fe4000fffe1ff */
[----:B------:R-:W-:-:S04]  /*08e0*/  UISETP.NE.U32.AND UP0, UPT, UR5, 0x1, UPT ;  /* 0x000000010500788c */ /* 0x000fc8000bf05070 */
[----:B------:R-:W-:-:S05]  /*08f0*/  IMAD.U32 R24, RZ, RZ, UR4 ;  /* 0x00000004ff187e24 */ /* 0x000fca000f8e00ff */
[----:B------:R-:W-:Y:S05]  /*0900*/  BRA.U UP0, `(.L_x_18) ;  /* 0x00000005009c7547 */ /* 0x000fea000b800000 */
[----:B------:R-:W-:Y:S01]  /*0910*/  IMAD.IADD R0, R2, 0x1, R24 ;  /* 0x0000000102007824 */ /* 0x000fe200078e0218 */
[----:B------:R-:W-:Y:S04]  /*0920*/  BSSY.RECONVERGENT B6, `(.L_x_19) ;  /* 0x0000031000067945 */ /* 0x000fe80003800200 */
[----:B------:R-:W-:Y:S01]  /*0930*/  BSSY.RELIABLE B0, `(.L_x_20) ;  /* 0x0000016000007945 */ /* 0x000fe20003800100 */
[----:B------:R-:W-:-:S13]  /*0940*/  ISETP.GE.AND P0, PT, R0, RZ, PT ;  /* 0x000000ff0000720c */ /* 0x000fda0003f06270 */
[----:B------:R-:W-:Y:S05]  /*0950*/  @!P0 BRA `(.L_x_21) ;  /* 0x00000000002c8947 */ /* 0x000fea0003800000 */
[----:B0-----:R-:W0:Y:S02]  /*0960*/  LDC.64 R4, c[0x0][0x390] ;  /* 0x0000e400ff047b82 */ /* 0x001e240000000a00 */
        /* <DEDUP_REMOVED lines=8> */
[----:B------:R-:W-:Y:S01]  /*09f0*/  IADD3 R0, PT, PT, -R3, R24, R2 ;  /* 0x0000001803007210 */ /* 0x000fe20007ffe102 */
[----:B------:R-:W-:Y:S06]  /*0a00*/  BRA `(.L_x_22) ;  /* 0x0000000000207947 */ /* 0x000fec0003800000 */
.L_x_21:
[----:B0-----:R-:W0:Y:S02]  /*0a10*/  LDC.64 R4, c[0x0][0x3c8] ;  /* 0x0000f200ff047b82 */ /* 0x001e240000000a00 */
[----:B0-----:R-:W2:Y:S02]  /*0a20*/  LDG.E.U8 R4, desc[UR36][R4.64+0x2] ;  /* 0x0000022404047981 */ /* 0x001ea4000c1e1100 */
[----:B--2---:R-:W-:-:S13]  /*0a30*/  ISETP.NE.AND P0, PT, R4, RZ, PT ;  /* 0x000000ff0400720c */ /* 0x004fda0003f05270 */
[----:B------:R-:W-:Y:S05]  /*0a40*/  @!P0 BREAK.RELIABLE B0 ;  /* 0x0000000000008942 */ /* 0x000fea0003800100 */
[----:B------:R-:W-:Y:S05]  /*0a50*/  @!P0 BRA `(.L_x_23) ;  /* 0x0000000000748947 */ /* 0x000fea0003800000 */
[----:B------:R-:W0:Y:S02]  /*0a60*/  LDC.64 R4, c[0x0][0x390] ;  /* 0x0000e400ff047b82 */ /* 0x000e240000000a00 */
[----:B0-----:R-:W2:Y:S02]  /*0a70*/  LDG.E R5, desc[UR36][R4.64+0x8] ;  /* 0x0000082404057981 */ /* 0x001ea4000c1e1900 */
[----:B--2---:R-:W-:-:S07]  /*0a80*/  IADD3 R0, PT, PT, R5, R24, R2 ;  /* 0x0000001805007210 */ /* 0x004fce0007ffe002 */
.L_x_22:
[----:B------:R-:W-:Y:S05]  /*0a90*/  BSYNC.RELIABLE B0 ;  /* 0x0000000000007941 */ /* 0x000fea0003800100 */
.L_x_20:
        /* <DEDUP_REMOVED lines=24> */
.L_x_24:
[----:B------:R-:W-:-:S07]  /*0c20*/  IMAD.MOV.U32 R27, RZ, RZ, R24 ;  /* 0x000000ffff1b7224 */ /* 0x000fce00078e0018 */
.L_x_23:
[----:B------:R-:W-:Y:S05]  /*0c30*/  BSYNC.RECONVERGENT B6 ;  /* 0x0000000000067941 */ /* 0x000fea0003800200 */
.L_x_19:
[----:B------:R-:W-:Y:S01]  /*0c40*/  VIADD R0, R25, 0x2 ;  /* 0x0000000219007836 */ /* 0x000fe20000000000 */
[----:B------:R-:W-:Y:S04]  /*0c50*/  BSSY.RECONVERGENT B6, `(.L_x_18) ;  /* 0x0000032000067945 */ /* 0x000fe80003800200 */
[----:B------:R-:W-:Y:S01]  /*0c60*/  BSSY.RELIABLE B0, `(.L_x_25) ;  /* 0x0000017000007945 */ /* 0x000fe20003800100 */
[----:B------:R-:W-:Y:S02]  /*0c70*/  IADD3 R24, PT, PT, -R26, 0x3, RZ ;  /* 0x000000031a187810 */ /* 0x000fe40007ffe1ff */
        /* <DEDUP_REMOVED lines=11> */
[----:B------:R-:W-:Y:S01]  /*0d30*/  IADD3 R0, PT, PT, R25, 0x2, -R3 ;  /* 0x0000000219007810 */ /* 0x000fe20007ffe803 */
[----:B------:R-:W-:Y:S06]  /*0d40*/  BRA `(.L_x_27) ;  /* 0x0000000000207947 */ /* 0x000fec0003800000 */
.L_x_26:
[----:B0-----:R-:W0:Y:S02]  /*0d50*/  LDC.64 R4, c[0x0][0x3c8] ;  /* 0x0000f200ff047b82 */ /* 0x001e240000000a00 */
[----:B0-----:R-:W2:Y:S02]  /*0d60*/  LDG.E.U8 R4, desc[UR36][R4.64+0x2] ;  /* 0x0000022404047981 */ /* 0x001ea4000c1e1100 */
[----:B--2---:R-:W-:-:S13]  /*0d70*/  ISETP.NE.AND P0, PT, R4, RZ, PT ;  /* 0x000000ff0400720c */ /* 0x004fda0003f05270 */
[----:B------:R-:W-:Y:S05]  /*0d80*/  @!P0 BREAK.RELIABLE B0 ;  /* 0x0000000000008942 */ /* 0x000fea0003800100 */
[----:B------:R-:W-:Y:S05]  /*0d90*/  @!P0 BRA `(.L_x_28) ;  /* 0x0000000000748947 */ /* 0x000fea0003800000 */
[----:B------:R-:W0:Y:S02]  /*0da0*/  LDC.64 R4, c[0x0][0x390] ;  /* 0x0000e400ff047b82 */ /* 0x000e240000000a00 */
[----:B0-----:R-:W2:Y:S02]  /*0db0*/  LDG.E R5, desc[UR36][R4.64+0x8] ;  /* 0x0000082404057981 */ /* 0x001ea4000c1e1900 */
[----:B--2---:R-:W-:-:S07]  /*0dc0*/  IMAD.IADD R0, R0, 0x1, R5 ;  /* 0x0000000100007824 */ /* 0x004fce00078e0205 */
.L_x_27:
[----:B------:R-:W-:Y:S05]  /*0dd0*/  BSYNC.RELIABLE B0 ;  /* 0x0000000000007941 */ /* 0x000fea0003800100 */
.L_x_25:
[----:B------:R-:W0:Y:S01]  /*0de0*/  LDC.64 R4, c[0x0][0x388] ;  /* 0x0000e200ff047b82 */ /* 0x000e220000000a00 */
[----:B------:R-:W-:-:S04]  /*0df0*/  IMAD.IADD R3, R23, 0x1, R0 ;  /* 0x0000000117037824 */ /* 0x000fc800078e0200 */
[----:B0-----:R-:W-:-:S06]  /*0e00*/  IMAD.WIDE R4, R3, 0x4, R4 ;  /* 0x0000000403047825 */ /* 0x001fcc00078e0204 */
        /* <DEDUP_REMOVED lines=21> */
.L_x_29:
[----:B------:R-:W-:-:S07]  /*0f60*/  IMAD.MOV.U32 R27, RZ, RZ, R25 ;  /* 0x000000ffff1b7224 */ /* 0x000fce00078e0019 */
.L_x_28:
[----:B------:R-:W-:Y:S05]  /*0f70*/  BSYNC.RECONVERGENT B6 ;  /* 0x0000000000067941 */ /* 0x000fea0003800200 */
.L_x_18:
[----:B------:R-:W1:Y:S02]  /*0f80*/  LDCU UR4, c[0x0][0x398] ;  /* 0x00007300ff0477ac */ /* 0x000e640008000800 */
[----:B-1----:R-:W-:-:S09]  /*0f90*/  UISETP.GE.U32.AND UP0, UPT, UR4, 0x2, UPT ;  /* 0x000000020400788c */ /* 0x002fd2000bf06070 */
[----:B------:R-:W-:Y:S05]  /*0fa0*/  BRA.U !UP0, `(.L_x_10) ;  /* 0x0000000d084c7547 */ /* 0x000fea000b800000 */
[----:B------:R-:W-:Y:S01]  /*0fb0*/  VIADD R25, R24, -UR4 ;  /* 0x8000000418197c36 */ /* 0x000fe20008000000 */
[----:B------:R-:W-:-:S07]  /*0fc0*/  IADD3 R26, PT, PT, R2, 0x1, R24 ;  /* 0x00000001021a7810 */ /* 0x000fce0007ffe018 */
.L_x_50:
[----:B------:R-:W-:Y:S01]  /*0fd0*/  VIADD R3, R26, 0xffffffff ;  /* 0xffffffff1a037836 */ /* 0x000fe20000000000 */
[----:B------:R-:W-:Y:S01]  /*0fe0*/  BSSY.RECONVERGENT B6, `(.L_x_30) ;  /* 0x0000034000067945 */ /* 0x000fe20003800200 */
[----:B------:R-:W-:-:S03]  /*0ff0*/  VIADD R25, R25, 0x4 ;  /* 0x0000000419197836 */ /* 0x000fc60000000000 */
[----:B------:R-:W-:Y:S01]  /*1000*/  BSSY.RELIABLE B0, `(.L_x_31) ;  /* 0x000001a000007945 */ /* 0x000fe20003800100 */
[----:B------:R-:W-:Y:S01]  /*1010*/  IMAD.IADD R0, R2, 0x1, R24 ;  /* 0x0000000102007824 */ /* 0x000fe200078e0218 */
[----:B------:R-:W-:Y:S02]  /*1020*/  ISETP.GT.AND P0, PT, R3, -0x1, PT ;  /* 0xffffffff0300780c */ /* 0x000fe40003f04270 */
[----:B------:R-:W-:-:S04]  /*1030*/  ISETP.NE.AND P1, PT, R25, 0x1, PT ;  /* 0x000000011900780c */ /* 0x000fc80003f25270 */
[----:B------:R-:W-:-:S07]  /*1040*/  P2R R29, PR, RZ, 0x2 ;  /* 0x00000002ff1d7803 */ /* 0x000fce0000000000 */
[----:B------:R-:W-:Y:S05]  /*1050*/  @P0 BRA `(.L_x_32) ;  /* 0x0000000000240947 */ /* 0x000fea0003800000 */
[----:B0-----:R-:W0:Y:S02]  /*1060*/  LDC.64 R4, c[0x0][0x3c8] ;  /* 0x0000f200ff047b82 */ /* 0x001e240000000a00 */
[----:B0-----:R-:W2:Y:S02]  /*1070*/  LDG.E.U8 R4, desc[UR36][R4.64+0x2] ;  /* 0x0000022404047981 */ /* 0x001ea4000c1e1100 */
[----:B--2---:R-:W-:-:S13]  /*1080*/  ISETP.NE.AND P0, PT, R4, RZ, PT ;  /* 0x000000ff0400720c */ /* 0x004fda0003f05270 */
[----:B------:R-:W-:Y:S05]  /*1090*/  @!P0 BREAK.RELIABLE B0 ;  /* 0x0000000000008942 */ /* 0x000fea0003800100 */
[----:B------:R-:W-:Y:S05]  /*10a0*/  @!P0 BRA `(.L_x_33) ;  /* 0x00000000009c8947 */ /* 0x000fea0003800000 */
[----:B------:R-:W0:Y:S02]  /*10b0*/  LDC.64 R4, c[0x0][0x390] ;  /* 0x0000e400ff047b82 */ /* 0x000e240000000a00 */
[----:B0-----:R-:W2:Y:S02]  /*10c0*/  LDG.E R4, desc[UR36][R4.64+0x8] ;  /* 0x0000082404047981 */ /* 0x001ea4000c1e1900 */
[----:B--2---:R-:W-:Y:S01]  /*10d0*/  IMAD.IADD R0, R0, 0x1, R4 ;  /* 0x0000000100007824 */ /* 0x004fe200078e0204 */
[----:B------:R-:W-:Y:S06]  /*10e0*/  BRA `(.L_x_34) ;  /* 0x00000000002c7947 */ /* 0x000fec0003800000 */
.L_x_32:
        /* <DEDUP_REMOVED lines=9> */
[----:B------:R-:W-:-:S05]  /*1180*/  LOP3.LUT R3, RZ, R6, RZ, 0x33, !PT ;  /* 0x00000006ff037212 */ /* 0x000fca00078e33ff */
[----:B------:R-:W-:-:S07]  /*1190*/  IMAD.IADD R0, R3, 0x1, R26 ;  /* 0x0000000103007824 */ /* 0x000fce00078e021a */
.L_x_34:
[----:B------:R-:W-:Y:S05]  /*11a0*/  BSYNC.RELIABLE B0 ;  /* 0x0000000000007941 */ /* 0x000fea0003800100 */
.L_x_31:
        /* <DEDUP_REMOVED lines=9> */
[----:B-1----:R-:W-:Y:S01]  /*1240*/  IMAD R3, R28, UR4, R27 ;  /* 0x000000041c037c24 */ /* 0x002fe2000f8e021b */
[C---:B------:R-:W-:Y:S01]  /*1250*/  ISETP.GE.AND P0, PT, R27.reuse, UR4, PT ;  /* 0x000000041b007c0c */ /* 0x040fe2000bf06270 */
[----:B------:R-:W-:Y:S02]  /*1260*/  VIADD R27, R27, 0x1 ;  /* 0x000000011b1b7836 */ /* 0x000fe40000000000 */
        /* <DEDUP_REMOVED lines=11> */
.L_x_33:
[----:B------:R-:W-:Y:S05]  /*1320*/  BSYNC.RECONVERGENT B6 ;  /* 0x0000000000067941 */ /* 0x000fea0003800200 */
.L_x_30:
[----:B------:R-:W-:Y:S01]  /*1330*/  ISETP.GE.AND P0, PT, R26, RZ, PT ;  /* 0x000000ff1a00720c */ /* 0x000fe20003f06270 */
[----:B------:R-:W-:Y:S04]  /*1340*/  BSSY.RECONVERGENT B6, `(.L_x_35) ;  /* 0x0000030000067945 */ /* 0x000fe80003800200 */
[----:B------:R-:W-:Y:S01]  /*1350*/  BSSY.RELIABLE B0, `(.L_x_36) ;  /* 0x0000017000007945 */ /* 0x000fe20003800100 */
[----:B0-----:R-:W-:-:S07]  /*1360*/  IMAD.IADD R6, R2, 0x1, R24 ;  /* 0x0000000102067824 */ /* 0x001fce00078e0218 */
[----:B------:R-:W-:Y:S05]  /*1370*/  @!P0 BRA `(.L_x_37) ;  /* 0x0000000000308947 */ /* 0x000fea0003800000 */
[----:B------:R-:W0:Y:S02]  /*1380*/  LDC.64 R4, c[0x0][0x390] ;  /* 0x0000e400ff047b82 */ /* 0x000e240000000a00 */
[----:B0-----:R-:W2:Y:S01]  /*1390*/  LDG.E R3, desc[UR36][R4.64+0x8] ;  /* 0x0000082404037981 */ /* 0x001ea2000c1e1900 */
[----:B------:R-:W-:Y:S01]  /*13a0*/  IMAD.MOV.U32 R0, RZ, RZ, R26 ;  /* 0x000000ffff007224 */ /* 0x000fe200078e001a */
        /* <DEDUP_REMOVED lines=9> */
.L_x_37:
[----:B------:R-:W0:Y:S02]  /*1440*/  LDC.64 R4, c[0x0][0x3c8] ;  /* 0x0000f200ff047b82 */ /* 0x000e240000000a00 */
[----:B0-----:R-:W2:Y:S02]  /*1450*/  LDG.E.U8 R4, desc[UR36][R4.64+0x2] ;  /* 0x0000022404047981 */ /* 0x001ea4000c1e1100 */
[----:B--2---:R-:W-:-:S13]  /*1460*/  ISETP.NE.AND P0, PT, R4, RZ, PT ;  /* 0x000000ff0400720c */ /* 0x004fda0003f05270 */
[----:B------:R-:W-:Y:S05]  /*1470*/  @!P0 BREAK.RELIABLE B0 ;  /* 0x0000000000008942 */ /* 0x000fea0003800100 */
[----:B------:R-:W-:Y:S05]  /*1480*/  @!P0 BRA `(.L_x_39) ;  /* 0x00000000006c8947 */ /* 0x000fea0003800000 */
[----:B------:R-:W0:Y:S02]  /*1490*/  LDC.64 R4, c[0x0][0x390] ;  /* 0x0000e400ff047b82 */ /* 0x000e240000000a00 */
[----:B0-----:R-:W2:Y:S02]  /*14a0*/  LDG.E R4, desc[UR36][R4.64+0x8] ;  /* 0x0000082404047981 */ /* 0x001ea4000c1e1900 */
[----:B--2---:R-:W-:-:S07]  /*14b0*/  IADD3 R0, PT, PT, R6, 0x1, R4 ;  /* 0x0000000106007810 */ /* 0x004fce0007ffe004 */
.L_x_38:
[----:B------:R-:W-:Y:S05]  /*14c0*/  BSYNC.RELIABLE B0 ;  /* 0x0000000000007941 */ /* 0x000fea0003800100 */
.L_x_36:
        /* <DEDUP_REMOVED lines=23> */
.L_x_39:
[----:B------:R-:W-:Y:S05]  /*1640*/  BSYNC.RECONVERGENT B6 ;  /* 0x0000000000067941 */ /* 0x000fea0003800200 */
.L_x_35:
[----:B------:R-:W-:Y:S01]  /*1650*/  VIADD R3, R26, 0x1 ;  /* 0x000000011a037836 */ /* 0x000fe20000000000 */
[----:B------:R-:W-:Y:S04]  /*1660*/  BSSY.RECONVERGENT B6, `(.L_x_40) ;  /* 0x0000030000067945 */ /* 0x000fe80003800200 */
[----:B------:R-:W-:Y:S01]  /*1670*/  BSSY.RELIABLE B0, `(.L_x_41) ;  /* 0x0000017000007945 */ /* 0x000fe20003800100 */
[----:B------:R-:W-:Y:S01]  /*1680*/  IMAD.IADD R0, R2, 0x1, R24 ;  /* 0x0000000102007824 */ /* 0x000fe200078e0218 */
        /* <DEDUP_REMOVED lines=13> */
.L_x_42:
[----:B0-----:R-:W0:Y:S02]  /*1760*/  LDC.64 R4, c[0x0][0x3c8] ;  /* 0x0000f200ff047b82 */ /* 0x001e240000000a00 */
[----:B0-----:R-:W2:Y:S02]  /*1770*/  LDG.E.U8 R4, desc[UR36][R4.64+0x2] ;  /* 0x0000022404047981 */ /* 0x001ea4000c1e1100 */
[----:B--2---:R-:W-:-:S13]  /*1780*/  ISETP.NE.AND P0, PT, R4, RZ, PT ;  /* 0x000000ff0400720c */ /* 0x004fda0003f05270 */
[----:B------:R-:W-:Y:S05]  /*1790*/  @!P0 BREAK.RELIABLE B0 ;  /* 0x0000000000008942 */ /* 0x000fea0003800100 */
[----:B------:R-:W-:Y:S05]  /*17a0*/  @!P0 BRA `(.L_x_44) ;  /* 0x00000000006c8947 */ /* 0x000fea0003800000 */
[----:B------:R-:W0:Y:S02]  /*17b0*/  LDC.64 R4, c[0x0][0x390] ;  /* 0x0000e400ff047b82 */ /* 0x000e240000000a00 */
[----:B0-----:R-:W2:Y:S02]  /*17c0*/  LDG.E R5, desc[UR36][R4.64+0x8] ;  /* 0x0000082404057981 */ /* 0x001ea4000c1e1900 */
[----:B--2---:R-:W-:-:S07]  /*17d0*/  IADD3 R3, PT, PT, R0, 0x2, R5 ;  /* 0x0000000200037810 */ /* 0x004fce0007ffe005 */
.L_x_43:
[----:B------:R-:W-:Y:S05]  /*17e0*/  BSYNC.RELIABLE B0 ;  /* 0x0000000000007941 */ /* 0x000fea0003800100 */
.L_x_41:
        /* <DEDUP_REMOVED lines=23> */
.L_x_44:
[----:B------:R-:W-:Y:S05]  /*1960*/  BSYNC.RECONVERGENT B6 ;  /* 0x0000000000067941 */ /* 0x000fea0003800200 */
.L_x_40:
[----:B0-----:R-:W-:Y:S01]  /*1970*/  VIADD R6, R26, 0x2 ;  /* 0x000000021a067836 */ /* 0x001fe20000000000 */
[----:B------:R-:W-:Y:S01]  /*1980*/  BSSY.RECONVERGENT B6, `(.L_x_45) ;  /* 0x0000031000067945 */ /* 0x000fe20003800200 */
[----:B------:R-:W-:-:S03]  /*1990*/  IMAD.IADD R0, R2, 0x1, R24 ;  /* 0x0000000102007824 */ /* 0x000fc600078e0218 */
[----:B------:R-:W-:Y:S01]  /*19a0*/  BSSY.RELIABLE B0, `(.L_x_46) ;  /* 0x0000017000007945 */ /* 0x000fe20003800100 */
[----:B------:R-:W-:Y:S01]  /*19b0*/  ISETP.GE.AND P0, PT, R6, RZ, PT ;  /* 0x000000ff0600720c */ /* 0x000fe20003f06270 */
[----:B------:R-:W-:-:S12]  /*19c0*/  VIADD R0, R0, 0x3 ;  /* 0x0000000300007836 */ /* 0x000fd80000000000 */
[----:B------:R-:W-:Y:S05]  /*19d0*/  @!P0 BRA `(.L_x_47) ;  /* 0x00000000002c8947 */ /* 0x000fea0003800000 */
[----:B------:R-:W0:Y:S02]  /*19e0*/  LDC.64 R4, c[0x0][0x390] ;  /* 0x0000e400ff047b82 */ /* 0x000e240000000a00 */
        /* <DEDUP_REMOVED lines=10> */
.L_x_47:
[----:B------:R-:W0:Y:S02]  /*1a90*/  LDC.64 R4, c[0x0][0x3c8] ;  /* 0x0000f200ff047b82 */ /* 0x000e240000000a00 */
[----:B0-----:R-:W2:Y:S02]  /*1aa0*/  LDG.E.U8 R4, desc[UR36][R4.64+0x2] ;  /* 0x0000022404047981 */ /* 0x001ea4000c1e1100 */
[----:B--2---:R-:W-:-:S13]  /*1ab0*/  ISETP.NE.AND P0, PT, R4, RZ, PT ;  /* 0x000000ff0400720c */ /* 0x004fda0003f05270 */
[----:B------:R-:W-:Y:S05]  /*1ac0*/  @!P0 BREAK.RELIABLE B0 ;  /* 0x0000000000008942 */ /* 0x000fea0003800100 */
[----:B------:R-:W-:Y:S05]  /*1ad0*/  @!P0 BRA `(.L_x_49) ;  /* 0x00000000006c8947 */ /* 0x000fea0003800000 */
[----:B------:R-:W0:Y:S02]  /*1ae0*/  LDC.64 R4, c[0x0][0x390] ;  /* 0x0000e400ff047b82 */ /* 0x000e240000000a00 */
[----:B0-----:R-:W2:Y:S02]  /*1af0*/  LDG.E R5, desc[UR36][R4.64+0x8] ;  /* 0x0000082404057981 */ /* 0x001ea4000c1e1900 */
[----:B--2---:R-:W-:-:S07]  /*1b00*/  IMAD.IADD R0, R0, 0x1, R5 ;  /* 0x0000000100007824 */ /* 0x004fce00078e0205 */
.L_x_48:
[----:B------:R-:W-:Y:S05]  /*1b10*/  BSYNC.RELIABLE B0 ;  /* 0x0000000000007941 */ /* 0x000fea0003800100 */
.L_x_46:
        /* <DEDUP_REMOVED lines=23> */
.L_x_49:
[----:B------:R-:W-:Y:S05]  /*1c90*/  BSYNC.RECONVERGENT B6 ;  /* 0x0000000000067941 */ /* 0x000fea0003800200 */
.L_x_45:
[----:B------:R-:W-:Y:S01]  /*1ca0*/  ISETP.NE.AND P0, PT, R29, RZ, PT ;  /* 0x000000ff1d00720c */ /* 0x000fe20003f05270 */
[----:B------:R-:W-:Y:S02]  /*1cb0*/  VIADD R24, R24, 0x4 ;  /* 0x0000000418187836 */ /* 0x000fe40000000000 */
[----:B------:R-:W-:-:S10]  /*1cc0*/  VIADD R26, R26, 0x4 ;  /* 0x000000041a1a7836 */ /* 0x000fd40000000000 */
[----:B------:R-:W-:Y:S05]  /*1cd0*/  @P0 BRA `(.L_x_50) ;  /* 0xfffffff000bc0947 */ /* 0x000fea000383ffff */
.L_x_10:
[----:B------:R-:W-:Y:S05]  /*1ce0*/  BSYNC.RECONVERGENT B7 ;  /* 0x0000000000077941 */ /* 0x000fea0003800200 */
.L_x_7:
[----:B------:R-:W-:-:S13]  /*1cf0*/  ISETP.NE.AND P0, PT, R30, RZ, PT ;  /* 0x000000ff1e00720c */ /* 0x000fda0003f05270 */
[----:B------:R-:W-:Y:S05]  /*1d00*/  @P0 BRA `(.L_x_51) ;  /* 0xffffffe400ac0947 */ /* 0x000fea000383ffff */
.L_x_5:
[----:B------:R-:W-:Y:S05]  /*1d10*/  BSYNC.RECONVERGENT B8 ;  /* 0x0000000000087941 */ /* 0x000fea0003800200 */
.L_x_2:
[----:B------:R-:W-:-:S13]  /*1d20*/  ISETP.NE.AND P0, PT, R31, RZ, PT ;  /* 0x000000ff1f00720c */ /* 0x000fda0003f05270 */
[----:B------:R-:W-:Y:S05]  /*1d30*/  @P0 BRA `(.L_x_52) ;  /* 0xffffffe4001c0947 */ /* 0x000fea000383ffff */
[----:B------:R-:W-:Y:S05]  /*1d40*/  BSYNC.RECONVERGENT B9 ;  /* 0x0000000000097941 */ /* 0x000fea0003800200 */
.L_x_1:
[--C-:B0-----:R-:W-:Y:S01]  /*1d50*/  SHF.R.S32.HI R7, RZ, 0x1f, R27.reuse ;  /* 0x0000001fff077819 */ /* 0x101fe2000001141b */
[----:B------:R-:W-:-:S07]  /*1d60*/  IMAD.MOV.U32 R6, RZ, RZ, R27 ;  /* 0x000000ffff067224 */ /* 0x000fce00078e001b */
.L_x_0:
[----:B------:R-:W0:Y:S02]  /*1d70*/  LDC.64 R2, c[0x0][0x3b0] ;  /* 0x0000ec00ff027b82 */ /* 0x000e240000000a00 */
[----:B0-----:R-:W-:-:S05]  /*1d80*/  IMAD.WIDE.U32 R28, R28, 0x8, R2 ;  /* 0x000000081c1c7825 */ /* 0x001fca00078e0002 */
[----:B------:R-:W-:Y:S01]  /*1d90*/  STG.E.64 desc[UR36][R28.64], R6 ;  /* 0x000000061c007986 */ /* 0x000fe2000c101b24 */
[----:B------:R-:W-:Y:S05]  /*1da0*/  EXIT ;  /* 0x000000000000794d */ /* 0x000fea0003800000 */
.L_x_53:
[----:B------:R-:W-:-:S00]  /*1db0*/  BRA `(.L_x_53) ;  /* 0xfffffffc00fc7947 */ /* 0x000fc0000383ffff */
[----:B------:R-:W-:-:S00]  /*1dc0*/  NOP ;  /* 0x0000000000007918 */ /* 0x000fc00000000000 */
        /* <DEDUP_REMOVED lines=11> */
.L_x_54:


//--------------------- .nv.global.init           --------------------------
	.section	.nv.global.init,"aw",@progbits
.nv.global.init:
	.type		$str,@object
	.size		$str,(.L_0 - $str)
$str:
        /*0000*/ 	.byte	0x4d, 0x41, 0x58, 0x20, 0x4e, 0x45, 0x49, 0x47, 0x48, 0x42, 0x4f, 0x52, 0x53, 0x20, 0x4c, 0x49
        /*0010*/ 	.byte	0x4d, 0x49, 0x54, 0x20, 0x52, 0x45, 0x41, 0x43, 0x48, 0x45, 0x44, 0x2e, 0x20, 0x44, 0x45, 0x43
        /*0020*/ 	.byte	0x52, 0x45, 0x41, 0x53, 0x45, 0x20, 0x64, 0x72, 0x5f, 0x69, 0x6e, 0x64, 0x20, 0x4f, 0x52, 0x20
        /*0030*/ 	.byte	0x44, 0x45, 0x43, 0x52, 0x45, 0x41, 0x53, 0x45, 0x20, 0x52, 0x5f, 0x6d, 0x61, 0x78, 0x0a, 0x00
.L_0:


//--------------------- .nv.shared.reserved.0     --------------------------
	.section	.nv.shared.reserved.0,"aw",@nobits
	.weak		__nv_reservedSMEM_offset_0_alias
	.size		__nv_reservedSMEM_offset_0_alias, 0, 64
	.other		__nv_reservedSMEM_offset_0_alias,@"STO_CUDA_RESERVED_SHARED STV_DEFAULT"
__nv_reservedSMEM_offset_0_alias:
	.zero		0
	.zero		64


//--------------------- .nv.constant0.find_neighbors --------------------------
	.section	.nv.constant0.find_neighbors,"a",@progbits
	.sectionflags	@""
	.align	4
.nv.constant0.find_neighbors:
	.zero		976


//--------------------- SYMBOLS --------------------------

	.type		.nv.reservedSmem.offset0,@object
	.size		.nv.reservedSmem.offset0,0x4
	.type		vprintf,@function
